	.headerflags	@"EF_CUDA_TEXMODE_UNIFIED EF_CUDA_64BIT_ADDRESS EF_CUDA_ACCELERATORS EF_CUDA_SM90 EF_CUDA_VIRTUAL_SM(EF_CUDA_SM90)"
	.elftype	@"ET_EXEC"


//--------------------- .nv.info                  --------------------------
	.section	.nv.info,"",@"SHT_CUDA_INFO"
	.align	4


	//----- nvinfo : EIATTR_REGCOUNT
	.align		4
        /*0000*/ 	.byte	0x04, 0x2f
        /*0002*/ 	.short	(.L_1 - .L_0)
	.align		4
.L_0:
        /*0004*/ 	.word	index@(triton_poi_fused_avg_pool2d_32)
        /*0008*/ 	.word	0x0000000e


	//----- nvinfo : EIATTR_MIN_STACK_SIZE
	.align		4
.L_1:
        /*000c*/ 	.byte	0x04, 0x12
        /*000e*/ 	.short	(.L_3 - .L_2)
	.align		4
.L_2:
        /*0010*/ 	.word	index@(triton_poi_fused_avg_pool2d_32)
        /*0014*/ 	.word	0x00000000


	//----- nvinfo : EIATTR_FRAME_SIZE
	.align		4
.L_3:
        /*0018*/ 	.byte	0x04, 0x11
        /*001a*/ 	.short	(.L_5 - .L_4)
	.align		4
.L_4:
        /*001c*/ 	.word	index@(triton_poi_fused_avg_pool2d_32)
        /*0020*/ 	.word	0x00000000


	//----- nvinfo : EIATTR_MIN_STACK_SIZE
	.align		4
.L_5:
        /*0024*/ 	.byte	0x04, 0x12
        /*0026*/ 	.short	(.L_7 - .L_6)
	.align		4
.L_6:
        /*0028*/ 	.word	index@(triton_poi_fused_avg_pool2d_32)
        /*002c*/ 	.word	0x00000000
.L_7:


//--------------------- .nv.info.triton_poi_fused_avg_pool2d_32 --------------------------
	.section	.nv.info.triton_poi_fused_avg_pool2d_32,"",@"SHT_CUDA_INFO"
	.sectionflags	@""
	.align	4


	//----- nvinfo : EIATTR_CUDA_API_VERSION
	.align		4
        /*0000*/ 	.byte	0x04, 0x37
        /*0002*/ 	.short	(.L_9 - .L_8)
.L_8:
        /*0004*/ 	.word	0x0000007c


	//----- nvinfo : EIATTR_KPARAM_INFO
	.align		4
.L_9:
        /*0008*/ 	.byte	0x04, 0x17
        /*000a*/ 	.short	(.L_11 - .L_10)
.L_10:
        /*000c*/ 	.word	0x00000000
        /*0010*/ 	.short	0x0002
        /*0012*/ 	.short	0x0010
        /*0014*/ 	.byte	0x00, 0xf0, 0x11, 0x00


	//----- nvinfo : EIATTR_KPARAM_INFO
	.align		4
.L_11:
        /*0018*/ 	.byte	0x04, 0x17
        /*001a*/ 	.short	(.L_13 - .L_12)
.L_12:
        /*001c*/ 	.word	0x00000000
        /*0020*/ 	.short	0x0001
        /*0022*/ 	.short	0x0008
        /*0024*/ 	.byte	0x00, 0xf4, 0x21, 0x00


	//----- nvinfo : EIATTR_KPARAM_INFO
	.align		4
.L_13:
        /*0028*/ 	.byte	0x04, 0x17
        /*002a*/ 	.short	(.L_15 - .L_14)
.L_14:
        /*002c*/ 	.word	0x00000000
        /*0030*/ 	.short	0x0000
        /*0032*/ 	.short	0x0000
        /*0034*/ 	.byte	0x00, 0xf4, 0x21, 0x00


	//----- nvinfo : EIATTR_SPARSE_MMA_MASK
	.align		4
.L_15:
        /*0038*/ 	.byte	0x03, 0x50
        /*003a*/ 	.short	0x0000


	//----- nvinfo : EIATTR_MAXREG_COUNT
	.align		4
        /*003c*/ 	.byte	0x03, 0x1b
        /*003e*/ 	.short	0x00ff


	//----- nvinfo : EIATTR_EXIT_INSTR_OFFSETS
	.align		4
        /*0040*/ 	.byte	0x04, 0x1c
        /*0042*/ 	.short	(.L_17 - .L_16)


	//   ....[0]....
.L_16:
        /*0044*/ 	.word	0x000001a0


	//   ....[1]....
        /*0048*/ 	.word	0x000001c0


	//----- nvinfo : EIATTR_REQNTID
	.align		4
.L_17:
        /*004c*/ 	.byte	0x04, 0x10
        /*004e*/ 	.short	(.L_19 - .L_18)
.L_18:
        /*0050*/ 	.word	0x00000080
        /*0054*/ 	.word	0x00000001
        /*0058*/ 	.word	0x00000001


	//----- nvinfo : EIATTR_CRS_STACK_SIZE
	.align		4
.L_19:
        /*005c*/ 	.byte	0x04, 0x1e
        /*005e*/ 	.short	(.L_21 - .L_20)
.L_20:
        /*0060*/ 	.word	0x00000000


	//----- nvinfo : EIATTR_CBANK_PARAM_SIZE
	.align		4
.L_21:
        /*0064*/ 	.byte	0x03, 0x19
        /*0066*/ 	.short	0x0014


	//----- nvinfo : EIATTR_PARAM_CBANK
	.align		4
        /*0068*/ 	.byte	0x04, 0x0a
        /*006a*/ 	.short	(.L_23 - .L_22)
	.align		4
.L_22:
        /*006c*/ 	.word	index@(.nv.constant0.triton_poi_fused_avg_pool2d_32)
        /*0070*/ 	.short	0x0210
        /*0072*/ 	.short	0x0014


	//----- nvinfo : EIATTR_SW_WAR
	.align		4
.L_23:
        /*0074*/ 	.byte	0x04, 0x36
        /*0076*/ 	.short	(.L_25 - .L_24)
.L_24:
        /*0078*/ 	.word	0x00000008
.L_25:


//--------------------- .nv.callgraph             --------------------------
	.section	.nv.callgraph,"",@"SHT_CUDA_CALLGRAPH"
	.align	4
	.sectionentsize	8
	.align		4
        /*0000*/ 	.word	0x00000000
	.align		4
        /*0004*/ 	.word	0xffffffff
	.align		4
        /*0008*/ 	.word	0x00000000
	.align		4
        /*000c*/ 	.word	0xfffffffe
	.align		4
        /*0010*/ 	.word	0x00000000
	.align		4
        /*0014*/ 	.word	0xfffffffd
	.align		4
        /*0018*/ 	.word	0x00000000
	.align		4
        /*001c*/ 	.word	0xfffffffc


//--------------------- .text.triton_poi_fused_avg_pool2d_32 --------------------------
	.section	.text.triton_poi_fused_avg_pool2d_32,"ax",@progbits
	.align	128
        .global         triton_poi_fused_avg_pool2d_32
        .type           triton_poi_fused_avg_pool2d_32,@function
        .size           triton_poi_fused_avg_pool2d_32,(.L_x_3 - triton_poi_fused_avg_pool2d_32)
        .other          triton_poi_fused_avg_pool2d_32,@"STO_CUDA_ENTRY STV_DEFAULT"
triton_poi_fused_avg_pool2d_32:
.text.triton_poi_fused_avg_pool2d_32:
[----:B------:R-:W0:Y:S02]  /*0000*/  LDC R1, c[0x0][0x28] ;  /* 0x00000a00ff017b82 */ /* 0x000e240000000800 */
[----:B------:R-:W1:Y:S01]  /*0010*/  S2R R0, SR_TID.X ;  /* 0x0000000000007919 */ /* 0x000e620000002100 */
[----:B------:R-:W2:Y:S01]  /*0020*/  LDC.64 R4, c[0x0][0x218] ;  /* 0x00008600ff047b82 */ /* 0x000ea20000000a00 */
[----:B------:R-:W-:Y:S01]  /*0030*/  ULDC.64 UR4, c[0x0][0x208] ;  /* 0x0000820000047ab9 */ /* 0x000fe20000000a00 */
[----:B------:R-:W-:Y:S01]  /*0040*/  BSSY B0, `(.L_x_0) ;  /* 0x0000015000007945 */ /* 0x000fe20003800000 */
[----:B------:R-:W3:Y:S05]  /*0050*/  S2R R7, SR_CTAID.X ;  /* 0x0000000000077919 */ /* 0x000eea0000002500 */
[----:B------:R-:W4:Y:S01]  /*0060*/  LDC.64 R2, c[0x0][0x210] ;  /* 0x00008400ff027b82 */ /* 0x000f220000000a00 */
[----:B-1----:R-:W-:-:S05]  /*0070*/  LOP3.LUT R0, R0, 0x7f, RZ, 0xc0, !PT ;  /* 0x0000007f00007812 */ /* 0x002fca00078ec0ff */
[----:B---3--:R-:W-:-:S04]  /*0080*/  IMAD R7, R7, 0x80, R0 ;  /* 0x0000008007077824 */ /* 0x008fc800078e0200 */
[C---:B------:R-:W-:Y:S01]  /*0090*/  IMAD.HI R0, R7.reuse, 0x3e0f83e1, RZ ;  /* 0x3e0f83e107007827 */ /* 0x040fe200078e02ff */
[----:B------:R-:W-:-:S03]  /*00a0*/  ISETP.GE.AND P0, PT, R7, 0x4200, PT ;  /* 0x000042000700780c */ /* 0x000fc60003f06270 */
[----:B--2---:R-:W-:Y:S01]  /*00b0*/  IMAD.WIDE R4, R7, 0x4, R4 ;  /* 0x0000000407047825 */ /* 0x004fe200078e0204 */
[----:B------:R-:W-:-:S04]  /*00c0*/  SHF.R.U32.HI R9, RZ, 0x1f, R0 ;  /* 0x0000001fff097819 */ /* 0x000fc80000011600 */
[CC--:B------:R-:W-:Y:S02]  /*00d0*/  LEA.HI.SX32 R6, R0.reuse, R9.reuse, 0x1a ;  /* 0x0000000900067211 */ /* 0x0c0fe400078fd2ff */
[----:B------:R-:W-:Y:S02]  /*00e0*/  LEA.HI.SX32 R11, R0, R9, 0x18 ;  /* 0x00000009000b7211 */ /* 0x000fe400078fc2ff */
[C---:B------:R-:W-:Y:S01]  /*00f0*/  LEA.HI R8, R6.reuse, R6, RZ, 0x2 ;  /* 0x0000000606087211 */ /* 0x040fe200078f10ff */
[----:B------:R-:W-:Y:S02]  /*0100*/  IMAD R0, R6, -0x108, R7 ;  /* 0xfffffef806007824 */ /* 0x000fe400078e0207 */
[----:B------:R-:W-:Y:S01]  /*0110*/  IMAD.MOV.U32 R7, RZ, RZ, RZ ;  /* 0x000000ffff077224 */ /* 0x000fe200078e00ff */
[----:B------:R-:W-:Y:S01]  /*0120*/  LOP3.LUT R9, R8, 0xfffffffc, RZ, 0xc0, !PT ;  /* 0xfffffffc08097812 */ /* 0x000fe200078ec0ff */
[----:B------:R-:W-:-:S03]  /*0130*/  IMAD R0, R11, 0x1080, R0 ;  /* 0x000010800b007824 */ /* 0x000fc600078e0200 */
[----:B------:R-:W-:-:S05]  /*0140*/  IADD3 R9, R6, -R9, RZ ;  /* 0x8000000906097210 */ /* 0x000fca0007ffe0ff */
[----:B------:R-:W-:-:S04]  /*0150*/  IMAD R9, R9, 0x210, R0 ;  /* 0x0000021009097824 */ /* 0x000fc800078e0200 */
[----:B----4-:R-:W-:Y:S01]  /*0160*/  IMAD.WIDE R2, R9, 0x4, R2 ;  /* 0x0000000409027825 */ /* 0x010fe200078e0202 */
[----:B------:R-:W-:Y:S06]  /*0170*/  @P0 BRA `(.L_x_1) ;  /* 0x0000000000040947 */ /* 0x000fec0003800000 */
[----:B------:R1:W5:Y:S02]  /*0180*/  LDG.E R7, desc[UR4][R2.64] ;  /* 0x0000000402077981 */ /* 0x000364000c1e1900 */
.L_x_1:
[----:B------:R-:W-:Y:S05]  /*0190*/  BSYNC B0 ;  /* 0x0000000000007941 */ /* 0x000fea0003800000 */
.L_x_0:
[----:B------:R-:W-:Y:S05]  /*01a0*/  @P0 EXIT ;  /* 0x000000000000094d */ /* 0x000fea0003800000 */
[----:B-----5:R-:W-:Y:S01]  /*01b0*/  STG.E desc[UR4][R4.64], R7 ;  /* 0x0000000704007986 */ /* 0x020fe2000c101904 */
[----:B------:R-:W-:Y:S05]  /*01c0*/  EXIT ;  /* 0x000000000000794d */ /* 0x000fea0003800000 */
.L_x_2:
[----:B------:R-:W-:-:S00]  /*01d0*/  BRA `(.L_x_2) ;  /* 0xfffffffc00fc7947 */ /* 0x000fc0000383ffff */
[----:B------:R-:W-:-:S00]  /*01e0*/  NOP ;  /* 0x0000000000007918 */ /* 0x000fc00000000000 */
        /* <DEDUP_REMOVED lines=9> */
.L_x_3:


//--------------------- .nv.constant0.triton_poi_fused_avg_pool2d_32 --------------------------
	.section	.nv.constant0.triton_poi_fused_avg_pool2d_32,"a",@progbits
	.sectionflags	@""
	.align	4
.nv.constant0.triton_poi_fused_avg_pool2d_32:
	.zero		548
